	.headerflags	@"EF_CUDA_TEXMODE_UNIFIED EF_CUDA_64BIT_ADDRESS EF_CUDA_ACCELERATORS EF_CUDA_SM90 EF_CUDA_VIRTUAL_SM(EF_CUDA_SM90)"
	.elftype	@"ET_EXEC"


//--------------------- .nv.info                  --------------------------
	.section	.nv.info,"",@"SHT_CUDA_INFO"
	.align	4


	//----- nvinfo : EIATTR_REGCOUNT
	.align		4
        /*0000*/ 	.byte	0x04, 0x2f
        /*0002*/ 	.short	(.L_1 - .L_0)
	.align		4
.L_0:
        /*0004*/ 	.word	index@(triton_poi_fused__to_copy_arange_clamp_mul_sub_42)
        /*0008*/ 	.word	0x0000000c


	//----- nvinfo : EIATTR_MIN_STACK_SIZE
	.align		4
.L_1:
        /*000c*/ 	.byte	0x04, 0x12
        /*000e*/ 	.short	(.L_3 - .L_2)
	.align		4
.L_2:
        /*0010*/ 	.word	index@(triton_poi_fused__to_copy_arange_clamp_mul_sub_42)
        /*0014*/ 	.word	0x00000000


	//----- nvinfo : EIATTR_FRAME_SIZE
	.align		4
.L_3:
        /*0018*/ 	.byte	0x04, 0x11
        /*001a*/ 	.short	(.L_5 - .L_4)
	.align		4
.L_4:
        /*001c*/ 	.word	index@(triton_poi_fused__to_copy_arange_clamp_mul_sub_42)
        /*0020*/ 	.word	0x00000000


	//----- nvinfo : EIATTR_MIN_STACK_SIZE
	.align		4
.L_5:
        /*0024*/ 	.byte	0x04, 0x12
        /*0026*/ 	.short	(.L_7 - .L_6)
	.align		4
.L_6:
        /*0028*/ 	.word	index@(triton_poi_fused__to_copy_arange_clamp_mul_sub_42)
        /*002c*/ 	.word	0x00000000
.L_7:


//--------------------- .nv.info.triton_poi_fused__to_copy_arange_clamp_mul_sub_42 --------------------------
	.section	.nv.info.triton_poi_fused__to_copy_arange_clamp_mul_sub_42,"",@"SHT_CUDA_INFO"
	.sectionflags	@""
	.align	4


	//----- nvinfo : EIATTR_CUDA_API_VERSION
	.align		4
        /*0000*/ 	.byte	0x04, 0x37
        /*0002*/ 	.short	(.L_9 - .L_8)
.L_8:
        /*0004*/ 	.word	0x0000007c


	//----- nvinfo : EIATTR_KPARAM_INFO
	.align		4
.L_9:
        /*0008*/ 	.byte	0x04, 0x17
        /*000a*/ 	.short	(.L_11 - .L_10)
.L_10:
        /*000c*/ 	.word	0x00000000
        /*0010*/ 	.short	0x0001
        /*0012*/ 	.short	0x0008
        /*0014*/ 	.byte	0x00, 0xf0, 0x11, 0x00


	//----- nvinfo : EIATTR_KPARAM_INFO
	.align		4
.L_11:
        /*0018*/ 	.byte	0x04, 0x17
        /*001a*/ 	.short	(.L_13 - .L_12)
.L_12:
        /*001c*/ 	.word	0x00000000
        /*0020*/ 	.short	0x0000
        /*0022*/ 	.short	0x0000
        /*0024*/ 	.byte	0x00, 0xf4, 0x21, 0x00


	//----- nvinfo : EIATTR_SPARSE_MMA_MASK
	.align		4
.L_13:
        /*0028*/ 	.byte	0x03, 0x50
        /*002a*/ 	.short	0x0000


	//----- nvinfo : EIATTR_MAXREG_COUNT
	.align		4
        /*002c*/ 	.byte	0x03, 0x1b
        /*002e*/ 	.short	0x00ff


	//----- nvinfo : EIATTR_EXIT_INSTR_OFFSETS
	.align		4
        /*0030*/ 	.byte	0x04, 0x1c
        /*0032*/ 	.short	(.L_15 - .L_14)


	//   ....[0]....
.L_14:
        /*0034*/ 	.word	0x00000160


	//   ....[1]....
        /*0038*/ 	.word	0x00000190


	//----- nvinfo : EIATTR_REQNTID
	.align		4
.L_15:
        /*003c*/ 	.byte	0x04, 0x10
        /*003e*/ 	.short	(.L_17 - .L_16)
.L_16:
        /*0040*/ 	.word	0x00000020
        /*0044*/ 	.word	0x00000001
        /*0048*/ 	.word	0x00000001


	//----- nvinfo : EIATTR_CBANK_PARAM_SIZE
	.align		4
.L_17:
        /*004c*/ 	.byte	0x03, 0x19
        /*004e*/ 	.short	0x000c


	//----- nvinfo : EIATTR_PARAM_CBANK
	.align		4
        /*0050*/ 	.byte	0x04, 0x0a
        /*0052*/ 	.short	(.L_19 - .L_18)
	.align		4
.L_18:
        /*0054*/ 	.word	index@(.nv.constant0.triton_poi_fused__to_copy_arange_clamp_mul_sub_42)
        /*0058*/ 	.short	0x0210
        /*005a*/ 	.short	0x000c


	//----- nvinfo : EIATTR_SW_WAR
	.align		4
.L_19:
        /*005c*/ 	.byte	0x04, 0x36
        /*005e*/ 	.short	(.L_21 - .L_20)
.L_20:
        /*0060*/ 	.word	0x00000008
.L_21:


//--------------------- .nv.callgraph             --------------------------
	.section	.nv.callgraph,"",@"SHT_CUDA_CALLGRAPH"
	.align	4
	.sectionentsize	8
	.align		4
        /*0000*/ 	.word	0x00000000
	.align		4
        /*0004*/ 	.word	0xffffffff
	.align		4
        /*0008*/ 	.word	0x00000000
	.align		4
        /*000c*/ 	.word	0xfffffffe
	.align		4
        /*0010*/ 	.word	0x00000000
	.align		4
        /*0014*/ 	.word	0xfffffffd
	.align		4
        /*0018*/ 	.word	0x00000000
	.align		4
        /*001c*/ 	.word	0xfffffffc


//--------------------- .text.triton_poi_fused__to_copy_arange_clamp_mul_sub_42 --------------------------
	.section	.text.triton_poi_fused__to_copy_arange_clamp_mul_sub_42,"ax",@progbits
	.align	128
        .global         triton_poi_fused__to_copy_arange_clamp_mul_sub_42
        .type           triton_poi_fused__to_copy_arange_clamp_mul_sub_42,@function
        .size           triton_poi_fused__to_copy_arange_clamp_mul_sub_42,(.L_x_1 - triton_poi_fused__to_copy_arange_clamp_mul_sub_42)
        .other          triton_poi_fused__to_copy_arange_clamp_mul_sub_42,@"STO_CUDA_ENTRY STV_DEFAULT"
triton_poi_fused__to_copy_arange_clamp_mul_sub_42:
.text.triton_poi_fused__to_copy_arange_clamp_mul_sub_42:
[----:B------:R-:W0:Y:S02]  /*0000*/  LDC R1, c[0x0][0x28] ;  /* 0x00000a00ff017b82 */ /* 0x000e240000000800 */
[----:B------:R-:W1:Y:S01]  /*0010*/  S2R R0, SR_TID.X ;  /* 0x0000000000007919 */ /* 0x000e620000002100 */
[----:B------:R-:W2:Y:S01]  /*0020*/  S2R R5, SR_CTAID.X ;  /* 0x0000000000057919 */ /* 0x000ea20000002500 */
[----:B-1----:R-:W-:-:S05]  /*0030*/  IMAD.SHL.U32 R0, R0, 0x2, RZ ;  /* 0x0000000200007824 */ /* 0x002fca00078e00ff */
[----:B------:R-:W-:-:S05]  /*0040*/  LOP3.LUT R0, R0, 0x3e, RZ, 0xc0, !PT ;  /* 0x0000003e00007812 */ /* 0x000fca00078ec0ff */
[----:B--2---:R-:W-:-:S04]  /*0050*/  IMAD R5, R5, 0x40, R0 ;  /* 0x0000004005057824 */ /* 0x004fc800078e0200 */
[C---:B------:R-:W-:Y:S01]  /*0060*/  VIADD R0, R5.reuse, 0x1 ;  /* 0x0000000105007836 */ /* 0x040fe20000000000 */
[----:B------:R-:W-:Y:S02]  /*0070*/  I2FP.F32.S32 R2, R5 ;  /* 0x0000000500027245 */ /* 0x000fe40000201400 */
[----:B------:R-:W-:Y:S02]  /*0080*/  ISETP.GE.AND P0, PT, R5, 0x40, PT ;  /* 0x000000400500780c */ /* 0x000fe40003f06270 */
[----:B------:R-:W-:Y:S01]  /*0090*/  I2FP.F32.S32 R0, R0 ;  /* 0x0000000000007245 */ /* 0x000fe20000201400 */
[----:B------:R-:W-:-:S04]  /*00a0*/  FMUL R2, R2, 0.11111111193895339966 ;  /* 0x3de38e3902027820 */ /* 0x000fc80000400000 */
[----:B------:R-:W-:Y:S01]  /*00b0*/  FMUL R0, R0, 0.11111111193895339966 ;  /* 0x3de38e3900007820 */ /* 0x000fe20000400000 */
[----:B------:R-:W-:Y:S02]  /*00c0*/  FMNMX R4, RZ, R2, !PT ;  /* 0x00000002ff047209 */ /* 0x000fe40007800000 */
[----:B------:R-:W1:Y:S02]  /*00d0*/  LDC.64 R2, c[0x0][0x210] ;  /* 0x00008400ff027b82 */ /* 0x000e640000000a00 */
[----:B------:R-:W-:Y:S01]  /*00e0*/  FMNMX R0, RZ, R0, !PT ;  /* 0x00000000ff007209 */ /* 0x000fe20007800000 */
[----:B------:R-:W2:Y:S08]  /*00f0*/  F2I.TRUNC.NTZ R6, R4 ;  /* 0x0000000400067305 */ /* 0x000eb0000020f100 */
[----:B------:R-:W3:Y:S01]  /*0100*/  F2I.TRUNC.NTZ R7, R0 ;  /* 0x0000000000077305 */ /* 0x000ee2000020f100 */
[----:B--2---:R-:W-:-:S05]  /*0110*/  I2FP.F32.S32 R9, R6 ;  /* 0x0000000600097245 */ /* 0x004fca0000201400 */
[----:B------:R-:W-:Y:S01]  /*0120*/  FADD.SAT R6, R4, -R9 ;  /* 0x8000000904067221 */ /* 0x000fe20000002000 */
[----:B-1----:R-:W-:Y:S01]  /*0130*/  IMAD.WIDE R2, R5, 0x4, R2 ;  /* 0x0000000405027825 */ /* 0x002fe200078e0202 */
[----:B---3--:R-:W-:-:S05]  /*0140*/  I2FP.F32.S32 R7, R7 ;  /* 0x0000000700077245 */ /* 0x008fca0000201400 */
[----:B------:R-:W-:Y:S01]  /*0150*/  FADD.SAT R7, R0, -R7 ;  /* 0x8000000700077221 */ /* 0x000fe20000002000 */
[----:B------:R-:W-:Y:S06]  /*0160*/  @P0 EXIT ;  /* 0x000000000000094d */ /* 0x000fec0003800000 */
[----:B------:R-:W-:Y:S02]  /*0170*/  ULDC.64 UR4, c[0x0][0x208] ;  /* 0x0000820000047ab9 */ /* 0x000fe40000000a00 */
[----:B------:R-:W-:Y:S01]  /*0180*/  STG.E.64 desc[UR4][R2.64], R6 ;  /* 0x0000000602007986 */ /* 0x000fe2000c101b04 */
[----:B------:R-:W-:Y:S05]  /*0190*/  EXIT ;  /* 0x000000000000794d */ /* 0x000fea0003800000 */
.L_x_0:
[----:B------:R-:W-:-:S00]  /*01a0*/  BRA `(.L_x_0) ;  /* 0xfffffffc00fc7947 */ /* 0x000fc0000383ffff */
[----:B------:R-:W-:-:S00]  /*01b0*/  NOP ;  /* 0x0000000000007918 */ /* 0x000fc00000000000 */
        /* <DEDUP_REMOVED lines=12> */
.L_x_1:


//--------------------- .nv.constant0.triton_poi_fused__to_copy_arange_clamp_mul_sub_42 --------------------------
	.section	.nv.constant0.triton_poi_fused__to_copy_arange_clamp_mul_sub_42,"a",@progbits
	.sectionflags	@""
	.align	4
.nv.constant0.triton_poi_fused__to_copy_arange_clamp_mul_sub_42:
	.zero		540
